//
// Generated by NVIDIA NVVM Compiler
//
// Compiler Build ID: CL-36424714
// Cuda compilation tools, release 13.0, V13.0.88
// Based on NVVM 20.0.0
//

.version 9.0
.target sm_100
.address_size 64

	// .globl	_Z14softmax_kernelPfS_i
.extern .shared .align 16 .b8 shared_data[];

.visible .entry _Z14softmax_kernelPfS_i(
	.param .u64 .ptr .align 1 _Z14softmax_kernelPfS_i_param_0,
	.param .u64 .ptr .align 1 _Z14softmax_kernelPfS_i_param_1,
	.param .u32 _Z14softmax_kernelPfS_i_param_2
)
{
	.reg .pred 	%p<10>;
	.reg .b32 	%r<23>;
	.reg .b32 	%f<45>;
	.reg .b64 	%rd<9>;

	ld.param.u64 	%rd3, [_Z14softmax_kernelPfS_i_param_0];
	ld.param.u64 	%rd2, [_Z14softmax_kernelPfS_i_param_1];
	ld.param.u32 	%r9, [_Z14softmax_kernelPfS_i_param_2];
	cvta.to.global.u64 	%rd4, %rd3;
	mov.u32 	%r1, %tid.x;
	mov.u32 	%r10, %ctaid.x;
	mov.u32 	%r22, %ntid.x;
	mad.lo.s32 	%r3, %r10, %r22, %r1;
	setp.ge.s32 	%p1, %r3, %r9;
	mul.wide.s32 	%rd5, %r3, 4;
	add.s64 	%rd1, %rd4, %rd5;
	mov.f32 	%f43, 0fFF800000;
	@%p1 bra 	$L__BB0_2;
	ld.global.f32 	%f43, [%rd1];
$L__BB0_2:
	shl.b32 	%r11, %r1, 2;
	mov.u32 	%r12, shared_data;
	add.s32 	%r4, %r12, %r11;
	st.shared.f32 	[%r4], %f43;
	bar.sync 	0;
	setp.lt.u32 	%p2, %r22, 2;
	@%p2 bra 	$L__BB0_7;
	mov.u32 	%r21, %r22;
$L__BB0_4:
	shr.u32 	%r6, %r21, 1;
	setp.ge.u32 	%p3, %r1, %r6;
	@%p3 bra 	$L__BB0_6;
	ld.shared.f32 	%f8, [%r4];
	shl.b32 	%r13, %r6, 2;
	add.s32 	%r14, %r4, %r13;
	ld.shared.f32 	%f9, [%r14];
	max.f32 	%f10, %f8, %f9;
	st.shared.f32 	[%r4], %f10;
$L__BB0_6:
	bar.sync 	0;
	setp.gt.u32 	%p4, %r21, 3;
	mov.u32 	%r21, %r6;
	@%p4 bra 	$L__BB0_4;
$L__BB0_7:
	setp.ge.s32 	%p5, %r3, %r9;
	ld.shared.f32 	%f3, [shared_data];
	bar.sync 	0;
	mov.f32 	%f44, 0f00000000;
	@%p5 bra 	$L__BB0_9;
	ld.global.f32 	%f12, [%rd1];
	sub.f32 	%f13, %f12, %f3;
	fma.rn.f32 	%f14, %f13, 0f3BBB989D, 0f3F000000;
	cvt.sat.f32.f32 	%f15, %f14;
	mov.f32 	%f16, 0f4B400001;
	mov.f32 	%f17, 0f437C0000;
	fma.rm.f32 	%f18, %f15, %f17, %f16;
	add.f32 	%f19, %f18, 0fCB40007F;
	neg.f32 	%f20, %f19;
	fma.rn.f32 	%f21, %f13, 0f3FB8AA3B, %f20;
	fma.rn.f32 	%f22, %f13, 0f32A57060, %f21;
	mov.b32 	%r15, %f18;
	shl.b32 	%r16, %r15, 23;
	mov.b32 	%f23, %r16;
	ex2.approx.ftz.f32 	%f24, %f22;
	mul.f32 	%f44, %f24, %f23;
$L__BB0_9:
	setp.lt.u32 	%p6, %r22, 2;
	st.shared.f32 	[%r4], %f44;
	bar.sync 	0;
	@%p6 bra 	$L__BB0_13;
$L__BB0_10:
	shr.u32 	%r8, %r22, 1;
	setp.ge.u32 	%p7, %r1, %r8;
	@%p7 bra 	$L__BB0_12;
	shl.b32 	%r17, %r8, 2;
	add.s32 	%r18, %r4, %r17;
	ld.shared.f32 	%f25, [%r18];
	ld.shared.f32 	%f26, [%r4];
	add.f32 	%f27, %f25, %f26;
	st.shared.f32 	[%r4], %f27;
$L__BB0_12:
	bar.sync 	0;
	setp.gt.u32 	%p8, %r22, 3;
	mov.u32 	%r22, %r8;
	@%p8 bra 	$L__BB0_10;
$L__BB0_13:
	setp.ge.s32 	%p9, %r3, %r9;
	ld.shared.f32 	%f6, [shared_data];
	bar.sync 	0;
	@%p9 bra 	$L__BB0_15;
	ld.global.f32 	%f28, [%rd1];
	sub.f32 	%f29, %f28, %f3;
	fma.rn.f32 	%f30, %f29, 0f3BBB989D, 0f3F000000;
	cvt.sat.f32.f32 	%f31, %f30;
	mov.f32 	%f32, 0f4B400001;
	mov.f32 	%f33, 0f437C0000;
	fma.rm.f32 	%f34, %f31, %f33, %f32;
	add.f32 	%f35, %f34, 0fCB40007F;
	neg.f32 	%f36, %f35;
	fma.rn.f32 	%f37, %f29, 0f3FB8AA3B, %f36;
	fma.rn.f32 	%f38, %f29, 0f32A57060, %f37;
	mov.b32 	%r19, %f34;
	shl.b32 	%r20, %r19, 23;
	mov.b32 	%f39, %r20;
	ex2.approx.ftz.f32 	%f40, %f38;
	mul.f32 	%f41, %f40, %f39;
	div.rn.f32 	%f42, %f41, %f6;
	cvta.to.global.u64 	%rd6, %rd2;
	add.s64 	%rd8, %rd6, %rd5;
	st.global.f32 	[%rd8], %f42;
$L__BB0_15:
	ret;

}


// ===== COMPILED SASS (sm_100) =====

	.target	sm_100

	.elftype	@"ET_EXEC"


//--------------------- .note.nv.tkinfo           --------------------------
	.section	.note.nv.tkinfo,"",@"SHT_NOTE"
	.sectionflags	@"SHF_NOTE_NV_TKINFO"
	.tkinfo
        /*0018*/ 	.word	0x00000002
        /*0030*/ 	.string	""
        /*0030*/ 	.string	"ptxas"
        /*0030*/ 	.string	"Cuda compilation tools, release 13.0, V13.0.88"
        /*0030*/ 	.string	"Build cuda_13.0.r13.0/compiler.36424714_0"
        /*0030*/ 	.string	"-arch sm_100 -m 64 "



//--------------------- .note.nv.cuinfo           --------------------------
	.section	.note.nv.cuinfo,"",@"SHT_NOTE"
	.sectionflags	@"SHF_NOTE_NV_CUINFO"
        /*0018*/ 	.short	0x0002
        /*001a*/ 	.short	0x0064
        /*001c*/ 	.short	0x0082
	.zero		2


//--------------------- .nv.info                  --------------------------
	.section	.nv.info,"",@"SHT_CUDA_INFO"
	.align	4


	//----- nvinfo : EIATTR_REGCOUNT
	.align		4
        /*0000*/ 	.byte	0x04, 0x2f
        /*0002*/ 	.short	(.L_1 - .L_0)
	.align		4
.L_0:
        /*0004*/ 	.word	index@(_Z14softmax_kernelPfS_i)
        /*0008*/ 	.word	0x00000010


	//----- nvinfo : EIATTR_FRAME_SIZE
	.align		4
.L_1:
        /*000c*/ 	.byte	0x04, 0x11
        /*000e*/ 	.short	(.L_3 - .L_2)
	.align		4
.L_2:
        /*0010*/ 	.word	index@($__internal_0_$__cuda_sm3x_div_rn_noftz_f32_slowpath)
        /*0014*/ 	.word	0x00000000


	//----- nvinfo : EIATTR_FRAME_SIZE
	.align		4
.L_3:
        /*0018*/ 	.byte	0x04, 0x11
        /*001a*/ 	.short	(.L_5 - .L_4)
	.align		4
.L_4:
        /*001c*/ 	.word	index@(_Z14softmax_kernelPfS_i)
        /*0020*/ 	.word	0x00000000


	//----- nvinfo : EIATTR_MIN_STACK_SIZE
	.align		4
.L_5:
        /*0024*/ 	.byte	0x04, 0x12
        /*0026*/ 	.short	(.L_7 - .L_6)
	.align		4
.L_6:
        /*0028*/ 	.word	index@(_Z14softmax_kernelPfS_i)
        /*002c*/ 	.word	0x00000000
.L_7:


//--------------------- .nv.compat                --------------------------
	.section	.nv.compat,"",@"SHT_CUDA_COMPAT_INFO"
	.align	4
        /*0000*/ 	.byte	0x02, 0x09, 0x00, 0x00, 0x02, 0x02, 0x01, 0x00, 0x02, 0x05, 0x05, 0x00, 0x03, 0x07, 0x01, 0x01
        /*0010*/ 	.byte	0x02, 0x03, 0x00, 0x00, 0x02, 0x06, 0x01, 0x00, 0x04, 0x0b, 0x08, 0x00, 0x01, 0x00, 0x00, 0x00
        /*0020*/ 	.byte	0x00, 0x00, 0x00, 0x00


//--------------------- .nv.info._Z14softmax_kernelPfS_i --------------------------
	.section	.nv.info._Z14softmax_kernelPfS_i,"",@"SHT_CUDA_INFO"
	.sectionflags	@""
	.align	4


	//----- nvinfo : EIATTR_CUDA_API_VERSION
	.align		4
        /*0000*/ 	.byte	0x04, 0x37
        /*0002*/ 	.short	(.L_9 - .L_8)
.L_8:
        /*0004*/ 	.word	0x00000082


	//----- nvinfo : EIATTR_KPARAM_INFO
	.align		4
.L_9:
        /*0008*/ 	.byte	0x04, 0x17
        /*000a*/ 	.short	(.L_11 - .L_10)
.L_10:
        /*000c*/ 	.word	0x00000000
        /*0010*/ 	.short	0x0002
        /*0012*/ 	.short	0x0010
        /*0014*/ 	.byte	0x00, 0xf0, 0x11, 0x00


	//----- nvinfo : EIATTR_KPARAM_INFO
	.align		4
.L_11:
        /*0018*/ 	.byte	0x04, 0x17
        /*001a*/ 	.short	(.L_13 - .L_12)
.L_12:
        /*001c*/ 	.word	0x00000000
        /*0020*/ 	.short	0x0001
        /*0022*/ 	.short	0x0008
        /*0024*/ 	.byte	0x00, 0xf5, 0x21, 0x00


	//----- nvinfo : EIATTR_KPARAM_INFO
	.align		4
.L_13:
        /*0028*/ 	.byte	0x04, 0x17
        /*002a*/ 	.short	(.L_15 - .L_14)
.L_14:
        /*002c*/ 	.word	0x00000000
        /*0030*/ 	.short	0x0000
        /*0032*/ 	.short	0x0000
        /*0034*/ 	.byte	0x00, 0xf5, 0x21, 0x00


	//----- nvinfo : EIATTR_SPARSE_MMA_MASK
	.align		4
.L_15:
        /*0038*/ 	.byte	0x03, 0x50
        /*003a*/ 	.short	0x0000


	//----- nvinfo : EIATTR_MAXREG_COUNT
	.align		4
        /*003c*/ 	.byte	0x03, 0x1b
        /*003e*/ 	.short	0x00ff


	//----- nvinfo : EIATTR_NUM_BARRIERS
	.align		4
        /*0040*/ 	.byte	0x02, 0x4c
        /*0042*/ 	.byte	0x01
	.zero		1


	//----- nvinfo : EIATTR_MERCURY_ISA_VERSION
	.align		4
        /*0044*/ 	.byte	0x03, 0x5f
        /*0046*/ 	.short	0x0101


	//----- nvinfo : EIATTR_VRC_CTA_INIT_COUNT
	.align		4
        /*0048*/ 	.byte	0x02, 0x4a
	.zero		1
	.zero		1


	//----- nvinfo : EIATTR_EXIT_INSTR_OFFSETS
	.align		4
        /*004c*/ 	.byte	0x04, 0x1c
        /*004e*/ 	.short	(.L_17 - .L_16)


	//   ....[0]....
.L_16:
        /*0050*/ 	.word	0x000004d0


	//   ....[1]....
        /*0054*/ 	.word	0x000006a0


	//----- nvinfo : EIATTR_CRS_STACK_SIZE
	.align		4
.L_17:
        /*0058*/ 	.byte	0x04, 0x1e
        /*005a*/ 	.short	(.L_19 - .L_18)
.L_18:
        /*005c*/ 	.word	0x00000000


	//----- nvinfo : EIATTR_CBANK_PARAM_SIZE
	.align		4
.L_19:
        /*0060*/ 	.byte	0x03, 0x19
        /*0062*/ 	.short	0x0014


	//----- nvinfo : EIATTR_PARAM_CBANK
	.align		4
        /*0064*/ 	.byte	0x04, 0x0a
        /*0066*/ 	.short	(.L_21 - .L_20)
	.align		4
.L_20:
        /*0068*/ 	.word	index@(.nv.constant0._Z14softmax_kernelPfS_i)
        /*006c*/ 	.short	0x0380
        /*006e*/ 	.short	0x0014


	//----- nvinfo : EIATTR_SW_WAR
	.align		4
.L_21:
        /*0070*/ 	.byte	0x04, 0x36
        /*0072*/ 	.short	(.L_23 - .L_22)
.L_22:
        /*0074*/ 	.word	0x00000008
.L_23:


//--------------------- .nv.callgraph             --------------------------
	.section	.nv.callgraph,"",@"SHT_CUDA_CALLGRAPH"
	.align	4
	.sectionentsize	8
	.align		4
        /*0000*/ 	.word	0x00000000
	.align		4
        /*0004*/ 	.word	0xffffffff
	.align		4
        /*0008*/ 	.word	0x00000000
	.align		4
        /*000c*/ 	.word	0xfffffffe
	.align		4
        /*0010*/ 	.word	0x00000000
	.align		4
        /*0014*/ 	.word	0xfffffffd
	.align		4
        /*0018*/ 	.word	0x00000000
	.align		4
        /*001c*/ 	.word	0xfffffffc


//--------------------- .text._Z14softmax_kernelPfS_i --------------------------
	.section	.text._Z14softmax_kernelPfS_i,"ax",@progbits
	.align	128
        .global         _Z14softmax_kernelPfS_i
        .type           _Z14softmax_kernelPfS_i,@function
        .size           _Z14softmax_kernelPfS_i,(.L_x_20 - _Z14softmax_kernelPfS_i)
        .other          _Z14softmax_kernelPfS_i,@"STO_CUDA_ENTRY STV_DEFAULT"
_Z14softmax_kernelPfS_i:
.text._Z14softmax_kernelPfS_i:
[----:B------:R-:W-:Y:S01]  /*0000*/  LDC R1, c[0x0][0x37c] ;  /* 0x0000df00ff017b82 */ /* 0x000fe20000000800 */
[----:B------:R-:W0:Y:S07]  /*0010*/  S2R R0, SR_TID.X ;  /* 0x0000000000007919 */ /* 0x000e2e0000002100 */
[----:B------:R-:W0:Y:S01]  /*0020*/  S2UR UR4, SR_CTAID.X ;  /* 0x00000000000479c3 */ /* 0x000e220000002500 */
[----:B------:R-:W1:Y:S01]  /*0030*/  LDCU UR5, c[0x0][0x390] ;  /* 0x00007200ff0577ac */ /* 0x000e620008000800 */
[----:B------:R-:W-:Y:S01]  /*0040*/  IMAD.MOV.U32 R7, RZ, RZ, -0x800000 ;  /* 0xff800000ff077424 */ /* 0x000fe200078e00ff */
[----:B------:R-:W2:Y:S05]  /*0050*/  LDCU.64 UR6, c[0x0][0x358] ;  /* 0x00006b00ff0677ac */ /* 0x000eaa0008000a00 */
[----:B------:R-:W0:Y:S08]  /*0060*/  LDC R5, c[0x0][0x360] ;  /* 0x0000d800ff057b82 */ /* 0x000e300000000800 */
[----:B------:R-:W3:Y:S01]  /*0070*/  LDC.64 R2, c[0x0][0x380] ;  /* 0x0000e000ff027b82 */ /* 0x000ee20000000a00 */
[----:B0-----:R-:W-:-:S05]  /*0080*/  IMAD R4, R5, UR4, R0 ;  /* 0x0000000405047c24 */ /* 0x001fca000f8e0200 */
[C---:B-1----:R-:W-:Y:S01]  /*0090*/  ISETP.GE.AND P0, PT, R4.reuse, UR5, PT ;  /* 0x0000000504007c0c */ /* 0x042fe2000bf06270 */
[----:B---3--:R-:W-:-:S12]  /*00a0*/  IMAD.WIDE R2, R4, 0x4, R2 ;  /* 0x0000000404027825 */ /* 0x008fd800078e0202 */
[----:B--2---:R-:W2:Y:S01]  /*00b0*/  @!P0 LDG.E R7, desc[UR6][R2.64] ;  /* 0x0000000602078981 */ /* 0x004ea2000c1e1900 */
[----:B------:R-:W0:Y:S01]  /*00c0*/  S2UR UR5, SR_CgaCtaId ;  /* 0x00000000000579c3 */ /* 0x000e220000008800 */
[----:B------:R-:W-:Y:S01]  /*00d0*/  UMOV UR4, 0x400 ;  /* 0x0000040000047882 */ /* 0x000fe20000000000 */
[----:B------:R-:W-:Y:S01]  /*00e0*/  ISETP.GE.U32.AND P0, PT, R5, 0x2, PT ;  /* 0x000000020500780c */ /* 0x000fe20003f06070 */
[----:B0-----:R-:W-:-:S06]  /*00f0*/  ULEA UR4, UR5, UR4, 0x18 ;  /* 0x0000000405047291 */ /* 0x001fcc000f8ec0ff */
[----:B------:R-:W-:-:S05]  /*0100*/  LEA R6, R0, UR4, 0x2 ;  /* 0x0000000400067c11 */ /* 0x000fca000f8e10ff */
[----:B--2---:R0:W-:Y:S01]  /*0110*/  STS [R6], R7 ;  /* 0x0000000706007388 */ /* 0x0041e20000000800 */
[----:B------:R-:W-:Y:S06]  /*0120*/  BAR.SYNC.DEFER_BLOCKING 0x0 ;  /* 0x0000000000007b1d */ /* 0x000fec0000010000 */
[----:B------:R-:W-:Y:S05]  /*0130*/  @!P0 BRA `(.L_x_0) ;  /* 0x0000000000308947 */ /* 0x000fea0003800000 */
[----:B0-----:R-:W-:-:S07]  /*0140*/  IMAD.MOV.U32 R7, RZ, RZ, R5 ;  /* 0x000000ffff077224 */ /* 0x001fce00078e0005 */
.L_x_1:
[----:B------:R-:W-:-:S04]  /*0150*/  SHF.R.U32.HI R13, RZ, 0x1, R7 ;  /* 0x00000001ff0d7819 */ /* 0x000fc80000011607 */
[----:B------:R-:W-:-:S13]  /*0160*/  ISETP.GE.U32.AND P0, PT, R0, R13, PT ;  /* 0x0000000d0000720c */ /* 0x000fda0003f06070 */
[----:B------:R-:W-:Y:S01]  /*0170*/  @!P0 IMAD R9, R13, 0x4, R6 ;  /* 0x000000040d098824 */ /* 0x000fe200078e0206 */
[----:B------:R-:W-:Y:S05]  /*0180*/  @!P0 LDS R8, [R6] ;  /* 0x0000000006088984 */ /* 0x000fea0000000800 */
[----:B------:R-:W0:Y:S02]  /*0190*/  @!P0 LDS R9, [R9] ;  /* 0x0000000009098984 */ /* 0x000e240000000800 */
[----:B0-----:R-:W-:-:S05]  /*01a0*/  @!P0 FMNMX R11, R8, R9, !PT ;  /* 0x00000009080b8209 */ /* 0x001fca0007800000 */
[----:B------:R1:W-:Y:S01]  /*01b0*/  @!P0 STS [R6], R11 ;  /* 0x0000000b06008388 */ /* 0x0003e20000000800 */
[----:B------:R-:W-:Y:S01]  /*01c0*/  BAR.SYNC.DEFER_BLOCKING 0x0 ;  /* 0x0000000000007b1d */ /* 0x000fe20000010000 */
[----:B------:R-:W-:Y:S01]  /*01d0*/  ISETP.GT.U32.AND P0, PT, R7, 0x3, PT ;  /* 0x000000030700780c */ /* 0x000fe20003f04070 */
[----:B------:R-:W-:-:S12]  /*01e0*/  IMAD.MOV.U32 R7, RZ, RZ, R13 ;  /* 0x000000ffff077224 */ /* 0x000fd800078e000d */
[----:B-1----:R-:W-:Y:S05]  /*01f0*/  @P0 BRA `(.L_x_1) ;  /* 0xfffffffc00d40947 */ /* 0x002fea000383ffff */
.L_x_0:
[----:B------:R-:W1:Y:S01]  /*0200*/  S2UR UR5, SR_CgaCtaId ;  /* 0x00000000000579c3 */ /* 0x000e620000008800 */
[----:B------:R-:W2:Y:S01]  /*0210*/  LDCU UR8, c[0x0][0x390] ;  /* 0x00007200ff0877ac */ /* 0x000ea20008000800 */
[----:B------:R-:W-:Y:S01]  /*0220*/  BSSY.RECONVERGENT B0, `(.L_x_2) ;  /* 0x0000015000007945 */ /* 0x000fe20003800200 */
[----:B------:R-:W-:Y:S01]  /*0230*/  ISETP.GE.U32.AND P1, PT, R5, 0x2, PT ;  /* 0x000000020500780c */ /* 0x000fe20003f26070 */
[----:B------:R-:W-:Y:S01]  /*0240*/  IMAD.MOV.U32 R9, RZ, RZ, RZ ;  /* 0x000000ffff097224 */ /* 0x000fe200078e00ff */
[----:B------:R-:W-:Y:S01]  /*0250*/  UMOV UR4, 0x400 ;  /* 0x0000040000047882 */ /* 0x000fe20000000000 */
[----:B--2---:R-:W-:Y:S01]  /*0260*/  ISETP.GE.AND P0, PT, R4, UR8, PT ;  /* 0x0000000804007c0c */ /* 0x004fe2000bf06270 */
[----:B-1----:R-:W-:-:S09]  /*0270*/  ULEA UR4, UR5, UR4, 0x18 ;  /* 0x0000000405047291 */ /* 0x002fd2000f8ec0ff */
[----:B0-----:R-:W0:Y:S01]  /*0280*/  LDS R7, [UR4] ;  /* 0x00000004ff077984 */ /* 0x001e220008000800 */
[----:B------:R-:W-:Y:S06]  /*0290*/  BAR.SYNC.DEFER_BLOCKING 0x0 ;  /* 0x0000000000007b1d */ /* 0x000fec0000010000 */
[----:B------:R-:W-:Y:S05]  /*02a0*/  @P0 BRA `(.L_x_3) ;  /* 0x0000000000300947 */ /* 0x000fea0003800000 */
[----:B------:R-:W0:Y:S01]  /*02b0*/  LDG.E R8, desc[UR6][R2.64] ;  /* 0x0000000602087981 */ /* 0x000e22000c1e1900 */
[----:B------:R-:W-:Y:S02]  /*02c0*/  HFMA2 R10, -RZ, RZ, 3.7421875, 0 ;  /* 0x437c0000ff0a7431 */ /* 0x000fe400000001ff */
[----:B------:R-:W-:Y:S02]  /*02d0*/  IMAD.MOV.U32 R9, RZ, RZ, 0x3bbb989d ;  /* 0x3bbb989dff097424 */ /* 0x000fe400078e00ff */
[----:B0-----:R-:W-:-:S04]  /*02e0*/  FADD R8, -R7, R8 ;  /* 0x0000000807087221 */ /* 0x001fc80000000100 */
[----:B------:R-:W-:-:S04]  /*02f0*/  FFMA.SAT R9, R8, R9, 0.5 ;  /* 0x3f00000008097423 */ /* 0x000fc80000002009 */
[----:B------:R-:W-:-:S04]  /*0300*/  FFMA.RM R9, R9, R10, 12582913 ;  /* 0x4b40000109097423 */ /* 0x000fc8000000400a */
[C---:B------:R-:W-:Y:S01]  /*0310*/  FADD R11, R9.reuse, -12583039 ;  /* 0xcb40007f090b7421 */ /* 0x040fe20000000000 */
[----:B------:R-:W-:-:S03]  /*0320*/  IMAD.SHL.U32 R9, R9, 0x800000, RZ ;  /* 0x0080000009097824 */ /* 0x000fc600078e00ff */
[----:B------:R-:W-:-:S04]  /*0330*/  FFMA R11, R8, 1.4426950216293334961, -R11 ;  /* 0x3fb8aa3b080b7823 */ /* 0x000fc8000000080b */
[----:B------:R-:W-:-:S04]  /*0340*/  FFMA R11, R8, 1.925963033500011079e-08, R11 ;  /* 0x32a57060080b7823 */ /* 0x000fc8000000000b */
[----:B------:R-:W0:Y:S02]  /*0350*/  MUFU.EX2 R8, R11 ;  /* 0x0000000b00087308 */ /* 0x000e240000000800 */
[----:B0-----:R-:W-:-:S07]  /*0360*/  FMUL R9, R9, R8 ;  /* 0x0000000809097220 */ /* 0x001fce0000400000 */
.L_x_3:
[----:B------:R-:W-:Y:S05]  /*0370*/  BSYNC.RECONVERGENT B0 ;  /* 0x0000000000007941 */ /* 0x000fea0003800200 */
.L_x_2:
[----:B------:R1:W-:Y:S01]  /*0380*/  STS [R6], R9 ;  /* 0x0000000906007388 */ /* 0x0003e20000000800 */
[----:B------:R-:W-:Y:S06]  /*0390*/  BAR.SYNC.DEFER_BLOCKING 0x0 ;  /* 0x0000000000007b1d */ /* 0x000fec0000010000 */
[----:B------:R-:W-:Y:S05]  /*03a0*/  @!P1 BRA `(.L_x_4) ;  /* 0x00000000002c9947 */ /* 0x000fea0003800000 */
.L_x_5:
[----:B------:R-:W-:-:S04]  /*03b0*/  SHF.R.U32.HI R11, RZ, 0x1, R5 ;  /* 0x00000001ff0b7819 */ /* 0x000fc80000011605 */
[----:B------:R-:W-:-:S13]  /*03c0*/  ISETP.GE.U32.AND P0, PT, R0, R11, PT ;  /* 0x0000000b0000720c */ /* 0x000fda0003f06070 */
[----:B------:R-:W-:Y:S01]  /*03d0*/  @!P0 IMAD R8, R11, 0x4, R6 ;  /* 0x000000040b088824 */ /* 0x000fe200078e0206 */
[----:B-1----:R-:W-:Y:S05]  /*03e0*/  @!P0 LDS R9, [R6] ;  /* 0x0000000006098984 */ /* 0x002fea0000000800 */
[----:B------:R-:W1:Y:S02]  /*03f0*/  @!P0 LDS R8, [R8] ;  /* 0x0000000008088984 */ /* 0x000e640000000800 */
[----:B-1----:R-:W-:-:S05]  /*0400*/  @!P0 FADD R9, R8, R9 ;  /* 0x0000000908098221 */ /* 0x002fca0000000000 */
[----:B------:R2:W-:Y:S01]  /*0410*/  @!P0 STS [R6], R9 ;  /* 0x0000000906008388 */ /* 0x0005e20000000800 */
[----:B------:R-:W-:Y:S01]  /*0420*/  BAR.SYNC.DEFER_BLOCKING 0x0 ;  /* 0x0000000000007b1d */ /* 0x000fe20000010000 */
[----:B------:R-:W-:Y:S01]  /*0430*/  ISETP.GT.U32.AND P0, PT, R5, 0x3, PT ;  /* 0x000000030500780c */ /* 0x000fe20003f04070 */
[----:B------:R-:W-:-:S12]  /*0440*/  IMAD.MOV.U32 R5, RZ, RZ, R11 ;  /* 0x000000ffff057224 */ /* 0x000fd800078e000b */
[----:B--2---:R-:W-:Y:S05]  /*0450*/  @P0 BRA `(.L_x_5) ;  /* 0xfffffffc00d40947 */ /* 0x004fea000383ffff */
.L_x_4:
[----:B------:R-:W2:Y:S01]  /*0460*/  S2UR UR5, SR_CgaCtaId ;  /* 0x00000000000579c3 */ /* 0x000ea20000008800 */
[----:B------:R-:W-:Y:S01]  /*0470*/  UMOV UR4, 0x400 ;  /* 0x0000040000047882 */ /* 0x000fe20000000000 */
[----:B------:R-:W3:Y:S02]  /*0480*/  LDCU UR8, c[0x0][0x390] ;  /* 0x00007200ff0877ac */ /* 0x000ee40008000800 */
[----:B---3--:R-:W-:Y:S01]  /*0490*/  ISETP.GE.AND P0, PT, R4, UR8, PT ;  /* 0x0000000804007c0c */ /* 0x008fe2000bf06270 */
[----:B--2---:R-:W-:-:S09]  /*04a0*/  ULEA UR4, UR5, UR4, 0x18 ;  /* 0x0000000405047291 */ /* 0x004fd2000f8ec0ff */
[----:B------:R-:W2:Y:S01]  /*04b0*/  LDS R5, [UR4] ;  /* 0x00000004ff057984 */ /* 0x000ea20008000800 */
[----:B------:R-:W-:Y:S06]  /*04c0*/  BAR.SYNC.DEFER_BLOCKING 0x0 ;  /* 0x0000000000007b1d */ /* 0x000fec0000010000 */
[----:B------:R-:W-:Y:S05]  /*04d0*/  @P0 EXIT ;  /* 0x000000000000094d */ /* 0x000fea0003800000 */
[----:B------:R3:W0:Y:S01]  /*04e0*/  LDG.E R2, desc[UR6][R2.64] ;  /* 0x0000000602027981 */ /* 0x000622000c1e1900 */
[----:B------:R-:W-:Y:S01]  /*04f0*/  IMAD.MOV.U32 R0, RZ, RZ, 0x3bbb989d ;  /* 0x3bbb989dff007424 */ /* 0x000fe200078e00ff */
[----:B--2---:R-:W3:Y:S01]  /*0500*/  MUFU.RCP R8, R5 ;  /* 0x0000000500087308 */ /* 0x004ee20000001000 */
[----:B-1----:R-:W-:Y:S01]  /*0510*/  IMAD.MOV.U32 R9, RZ, RZ, 0x437c0000 ;  /* 0x437c0000ff097424 */ /* 0x002fe200078e00ff */
[----:B------:R-:W-:Y:S01]  /*0520*/  BSSY.RECONVERGENT B0, `(.L_x_6) ;  /* 0x0000014000007945 */ /* 0x000fe20003800200 */
[----:B---3--:R-:W-:-:S04]  /*0530*/  FFMA R3, -R5, R8, 1 ;  /* 0x3f80000005037423 */ /* 0x008fc80000000108 */
[----:B------:R-:W-:Y:S01]  /*0540*/  FFMA R3, R8, R3, R8 ;  /* 0x0000000308037223 */ /* 0x000fe20000000008 */
[----:B0-----:R-:W-:-:S04]  /*0550*/  FADD R7, -R7, R2 ;  /* 0x0000000207077221 */ /* 0x001fc80000000100 */
[----:B------:R-:W-:-:S04]  /*0560*/  FFMA.SAT R0, R7, R0, 0.5 ;  /* 0x3f00000007007423 */ /* 0x000fc80000002000 */
[----:B------:R-:W-:-:S04]  /*0570*/  FFMA.RM R0, R0, R9, 12582913 ;  /* 0x4b40000100007423 */ /* 0x000fc80000004009 */
[C---:B------:R-:W-:Y:S01]  /*0580*/  FADD R6, R0.reuse, -12583039 ;  /* 0xcb40007f00067421 */ /* 0x040fe20000000000 */
[----:B------:R-:W-:-:S03]  /*0590*/  SHF.L.U32 R0, R0, 0x17, RZ ;  /* 0x0000001700007819 */ /* 0x000fc600000006ff */
[----:B------:R-:W-:-:S04]  /*05a0*/  FFMA R6, R7, 1.4426950216293334961, -R6 ;  /* 0x3fb8aa3b07067823 */ /* 0x000fc80000000806 */
[----:B------:R-:W-:-:S04]  /*05b0*/  FFMA R6, R7, 1.925963033500011079e-08, R6 ;  /* 0x32a5706007067823 */ /* 0x000fc80000000006 */
[----:B------:R-:W0:Y:S02]  /*05c0*/  MUFU.EX2 R7, R6 ;  /* 0x0000000600077308 */ /* 0x000e240000000800 */
[----:B0-----:R-:W-:-:S06]  /*05d0*/  FMUL R0, R0, R7 ;  /* 0x0000000700007220 */ /* 0x001fcc0000400000 */
[----:B------:R-:W0:Y:S01]  /*05e0*/  FCHK P0, R0, R5 ;  /* 0x0000000500007302 */ /* 0x000e220000000000 */
[----:B------:R-:W-:-:S04]  /*05f0*/  FFMA R2, R0, R3, RZ ;  /* 0x0000000300027223 */ /* 0x000fc800000000ff */
[----:B------:R-:W-:-:S04]  /*0600*/  FFMA R7, -R5, R2, R0 ;  /* 0x0000000205077223 */ /* 0x000fc80000000100 */
[----:B------:R-:W-:Y:S01]  /*0610*/  FFMA R7, R3, R7, R2 ;  /* 0x0000000703077223 */ /* 0x000fe20000000002 */
[----:B0-----:R-:W-:Y:S06]  /*0620*/  @!P0 BRA `(.L_x_7) ;  /* 0x00000000000c8947 */ /* 0x001fec0003800000 */
[----:B------:R-:W-:-:S07]  /*0630*/  MOV R2, 0x650 ;  /* 0x0000065000027802 */ /* 0x000fce0000000f00 */
[----:B------:R-:W-:Y:S05]  /*0640*/  CALL.REL.NOINC `($__internal_0_$__cuda_sm3x_div_rn_noftz_f32_slowpath) ;  /* 0x0000000000187944 */ /* 0x000fea0003c00000 */
[----:B------:R-:W-:-:S07]  /*0650*/  IMAD.MOV.U32 R7, RZ, RZ, R0 ;  /* 0x000000ffff077224 */ /* 0x000fce00078e0000 */
.L_x_7:
[----:B------:R-:W-:Y:S05]  /*0660*/  BSYNC.RECONVERGENT B0 ;  /* 0x0000000000007941 */ /* 0x000fea0003800200 */
.L_x_6:
[----:B------:R-:W0:Y:S02]  /*0670*/  LDC.64 R2, c[0x0][0x388] ;  /* 0x0000e200ff027b82 */ /* 0x000e240000000a00 */
[----:B0-----:R-:W-:-:S05]  /*0680*/  IMAD.WIDE R4, R4, 0x4, R2 ;  /* 0x0000000404047825 */ /* 0x001fca00078e0202 */
[----:B------:R-:W-:Y:S01]  /*0690*/  STG.E desc[UR6][R4.64], R7 ;  /* 0x0000000704007986 */ /* 0x000fe2000c101906 */
[----:B------:R-:W-:Y:S05]  /*06a0*/  EXIT ;  /* 0x000000000000794d */ /* 0x000fea0003800000 */
        .weak           $__internal_0_$__cuda_sm3x_div_rn_noftz_f32_slowpath
        .type           $__internal_0_$__cuda_sm3x_div_rn_noftz_f32_slowpath,@function
        .size           $__internal_0_$__cuda_sm3x_div_rn_noftz_f32_slowpath,(.L_x_20 - $__internal_0_$__cuda_sm3x_div_rn_noftz_f32_slowpath)
$__internal_0_$__cuda_sm3x_div_rn_noftz_f32_slowpath:
[----:B------:R-:W-:Y:S01]  /*06b0*/  SHF.R.U32.HI R6, RZ, 0x17, R5 ;  /* 0x00000017ff067819 */ /* 0x000fe20000011605 */
[----:B------:R-:W-:Y:S01]  /*06c0*/  BSSY.RECONVERGENT B1, `(.L_x_8) ;  /* 0x0000064000017945 */ /* 0x000fe20003800200 */
[--C-:B------:R-:W-:Y:S01]  /*06d0*/  SHF.R.U32.HI R3, RZ, 0x17, R0.reuse ;  /* 0x00000017ff037819 */ /* 0x100fe20000011600 */
[----:B------:R-:W-:Y:S01]  /*06e0*/  IMAD.MOV.U32 R8, RZ, RZ, R0 ;  /* 0x000000ffff087224 */ /* 0x000fe200078e0000 */
[----:B------:R-:W-:Y:S02]  /*06f0*/  LOP3.LUT R7, R6, 0xff, RZ, 0xc0, !PT ;  /* 0x000000ff06077812 */ /* 0x000fe400078ec0ff */
[----:B------:R-:W-:-:S03]  /*0700*/  LOP3.LUT R6, R3, 0xff, RZ, 0xc0, !PT ;  /* 0x000000ff03067812 */ /* 0x000fc600078ec0ff */
[----:B------:R-:W-:Y:S02]  /*0710*/  VIADD R11, R7, 0xffffffff ;  /* 0xffffffff070b7836 */ /* 0x000fe40000000000 */
[----:B------:R-:W-:-:S03]  /*0720*/  VIADD R10, R6, 0xffffffff ;  /* 0xffffffff060a7836 */ /* 0x000fc60000000000 */
[----:B------:R-:W-:-:S04]  /*0730*/  ISETP.GT.U32.AND P0, PT, R11, 0xfd, PT ;  /* 0x000000fd0b00780c */ /* 0x000fc80003f04070 */
[----:B------:R-:W-:-:S13]  /*0740*/  ISETP.GT.U32.OR P0, PT, R10, 0xfd, P0 ;  /* 0x000000fd0a00780c */ /* 0x000fda0000704470 */
[----:B------:R-:W-:Y:S01]  /*0750*/  @!P0 IMAD.MOV.U32 R9, RZ, RZ, RZ ;  /* 0x000000ffff098224 */ /* 0x000fe200078e00ff */
[----:B------:R-:W-:Y:S06]  /*0760*/  @!P0 BRA `(.L_x_9) ;  /* 0x0000000000608947 */ /* 0x000fec0003800000 */
[----:B------:R-:W-:Y:S02]  /*0770*/  FSETP.GTU.FTZ.AND P0, PT, |R0|, +INF , PT ;  /* 0x7f8000000000780b */ /* 0x000fe40003f1c200 */
[----:B------:R-:W-:Y:S02]  /*0780*/  FSETP.GTU.FTZ.AND P1, PT, |R5|, +INF , PT ;  /* 0x7f8000000500780b */ /* 0x000fe40003f3c200 */
[----:B------:R-:W-:Y:S02]  /*0790*/  MOV R3, R5 ;  /* 0x0000000500037202 */ /* 0x000fe40000000f00 */
[----:B------:R-:W-:-:S13]  /*07a0*/  PLOP3.LUT P0, PT, P0, P1, PT, 0xf8, 0x8f ;  /* 0x00000000008f781c */ /* 0x000fda0000703f70 */
[----:B------:R-:W-:Y:S05]  /*07b0*/  @P0 BRA `(.L_x_10) ;  /* 0x00000004004c0947 */ /* 0x000fea0003800000 */
[----:B------:R-:W-:-:S13]  /*07c0*/  LOP3.LUT P0, RZ, R5, 0x7fffffff, R8, 0xc8, !PT ;  /* 0x7fffffff05ff7812 */ /* 0x000fda000780c808 */
[----:B------:R-:W-:Y:S05]  /*07d0*/  @!P0 BRA `(.L_x_11) ;  /* 0x00000004003c8947 */ /* 0x000fea0003800000 */
[C---:B------:R-:W-:Y:S02]  /*07e0*/  FSETP.NEU.FTZ.AND P2, PT, |R0|.reuse, +INF , PT ;  /* 0x7f8000000000780b */ /* 0x040fe40003f5d200 */
[----:B------:R-:W-:Y:S02]  /*07f0*/  FSETP.NEU.FTZ.AND P1, PT, |R3|, +INF , PT ;  /* 0x7f8000000300780b */ /* 0x000fe40003f3d200 */
[----:B------:R-:W-:-:S11]  /*0800*/  FSETP.NEU.FTZ.AND P0, PT, |R0|, +INF , PT ;  /* 0x7f8000000000780b */ /* 0x000fd60003f1d200 */
[----:B------:R-:W-:Y:S05]  /*0810*/  @!P1 BRA !P2, `(.L_x_11) ;  /* 0x00000004002c9947 */ /* 0x000fea0005000000 */
[----:B------:R-:W-:-:S04]  /*0820*/  LOP3.LUT P2, RZ, R8, 0x7fffffff, RZ, 0xc0, !PT ;  /* 0x7fffffff08ff7812 */ /* 0x000fc8000784c0ff */
[----:B------:R-:W-:-:S13]  /*0830*/  PLOP3.LUT P1, PT, P1, P2, PT, 0x2f, 0xf2 ;  /* 0x0000000000f2781c */ /* 0x000fda0000f24577 */
[----:B------:R-:W-:Y:S05]  /*0840*/  @P1 BRA `(.L_x_12) ;  /* 0x0000000400181947 */ /* 0x000fea0003800000 */
[----:B------:R-:W-:-:S04]  /*0850*/  LOP3.LUT P1, RZ, R5, 0x7fffffff, RZ, 0xc0, !PT ;  /* 0x7fffffff05ff7812 */ /* 0x000fc8000782c0ff */
[----:B------:R-:W-:-:S13]  /*0860*/  PLOP3.LUT P0, PT, P0, P1, PT, 0x2f, 0xf2 ;  /* 0x0000000000f2781c */ /* 0x000fda0000702577 */
[----:B------:R-:W-:Y:S05]  /*0870*/  @P0 BRA `(.L_x_13) ;  /* 0x0000000400000947 */ /* 0x000fea0003800000 */
[----:B------:R-:W-:Y:S02]  /*0880*/  ISETP.GE.AND P0, PT, R10, RZ, PT ;  /* 0x000000ff0a00720c */ /* 0x000fe40003f06270 */
[----:B------:R-:W-:-:S11]  /*0890*/  ISETP.GE.AND P1, PT, R11, RZ, PT ;  /* 0x000000ff0b00720c */ /* 0x000fd60003f26270 */
[----:B------:R-:W-:Y:S02]  /*08a0*/  @P0 IMAD.MOV.U32 R9, RZ, RZ, RZ ;  /* 0x000000ffff090224 */ /* 0x000fe400078e00ff */
[----:B------:R-:W-:Y:S01]  /*08b0*/  @!P0 FFMA R8, R0, 1.84467440737095516160e+19, RZ ;  /* 0x5f80000000088823 */ /* 0x000fe200000000ff */
[----:B------:R-:W-:Y:S02]  /*08c0*/  @!P0 IMAD.MOV.U32 R9, RZ, RZ, -0x40 ;  /* 0xffffffc0ff098424 */ /* 0x000fe400078e00ff */
[----:B------:R-:W-:Y:S02]  /*08d0*/  @!P1 FFMA R5, R3, 1.84467440737095516160e+19, RZ ;  /* 0x5f80000003059823 */ /* 0x000fe400000000ff */
[----:B------:R-:W-:-:S07]  /*08e0*/  @!P1 VIADD R9, R9, 0x40 ;  /* 0x0000004009099836 */ /* 0x000fce0000000000 */
.L_x_9:
[----:B------:R-:W-:Y:S01]  /*08f0*/  LEA R0, R7, 0xc0800000, 0x17 ;  /* 0xc080000007007811 */ /* 0x000fe200078eb8ff */
[----:B------:R-:W-:Y:S01]  /*0900*/  BSSY.RECONVERGENT B2, `(.L_x_14) ;  /* 0x0000036000027945 */ /* 0x000fe20003800200 */
[----:B------:R-:W-:-:S03]  /*0910*/  IADD3 R6, PT, PT, R6, -0x7f, RZ ;  /* 0xffffff8106067810 */ /* 0x000fc60007ffe0ff */
[----:B------:R-:W-:Y:S02]  /*0920*/  IMAD.IADD R5, R5, 0x1, -R0 ;  /* 0x0000000105057824 */ /* 0x000fe400078e0a00 */
[C---:B------:R-:W-:Y:S01]  /*0930*/  IMAD R0, R6.reuse, -0x800000, R8 ;  /* 0xff80000006007824 */ /* 0x040fe200078e0208 */
[----:B------:R-:W-:Y:S01]  /*0940*/  IADD3 R6, PT, PT, R6, 0x7f, -R7 ;  /* 0x0000007f06067810 */ /* 0x000fe20007ffe807 */
[----:B------:R-:W0:Y:S01]  /*0950*/  MUFU.RCP R3, R5 ;  /* 0x0000000500037308 */ /* 0x000e220000001000 */
[----:B------:R-:W-:-:S03]  /*0960*/  FADD.FTZ R11, -R5, -RZ ;  /* 0x800000ff050b7221 */ /* 0x000fc60000010100 */
[----:B------:R-:W-:Y:S02]  /*0970*/  IMAD.IADD R6, R6, 0x1, R9 ;  /* 0x0000000106067824 */ /* 0x000fe400078e0209 */
[----:B0-----:R-:W-:-:S04]  /*0980*/  FFMA R10, R3, R11, 1 ;  /* 0x3f800000030a7423 */ /* 0x001fc8000000000b */
[----:B------:R-:W-:-:S04]  /*0990*/  FFMA R10, R3, R10, R3 ;  /* 0x0000000a030a7223 */ /* 0x000fc80000000003 */
[----:B------:R-:W-:-:S04]  /*09a0*/  FFMA R3, R0, R10, RZ ;  /* 0x0000000a00037223 */ /* 0x000fc800000000ff */
[----:B------:R-:W-:-:S04]  /*09b0*/  FFMA R8, R11, R3, R0 ;  /* 0x000000030b087223 */ /* 0x000fc80000000000 */
[----:B------:R-:W-:-:S04]  /*09c0*/  FFMA R13, R10, R8, R3 ;  /* 0x000000080a0d7223 */ /* 0x000fc80000000003 */
[----:B------:R-:W-:-:S04]  /*09d0*/  FFMA R8, R11, R13, R0 ;  /* 0x0000000d0b087223 */ /* 0x000fc80000000000 */
[----:B------:R-:W-:-:S05]  /*09e0*/  FFMA R0, R10, R8, R13 ;  /* 0x000000080a007223 */ /* 0x000fca000000000d */
[----:B------:R-:W-:-:S04]  /*09f0*/  SHF.R.U32.HI R3, RZ, 0x17, R0 ;  /* 0x00000017ff037819 */ /* 0x000fc80000011600 */
[----:B------:R-:W-:-:S05]  /*0a00*/  LOP3.LUT R3, R3, 0xff, RZ, 0xc0, !PT ;  /* 0x000000ff03037812 */ /* 0x000fca00078ec0ff */
[----:B------:R-:W-:-:S04]  /*0a10*/  IMAD.IADD R7, R3, 0x1, R6 ;  /* 0x0000000103077824 */ /* 0x000fc800078e0206 */
[----:B------:R-:W-:-:S05]  /*0a20*/  VIADD R3, R7, 0xffffffff ;  /* 0xffffffff07037836 */ /* 0x000fca0000000000 */
[----:B------:R-:W-:-:S13]  /*0a30*/  ISETP.GE.U32.AND P0, PT, R3, 0xfe, PT ;  /* 0x000000fe0300780c */ /* 0x000fda0003f06070 */
[----:B------:R-:W-:Y:S05]  /*0a40*/  @!P0 BRA `(.L_x_15) ;  /* 0x0000000000808947 */ /* 0x000fea0003800000 */
[----:B------:R-:W-:-:S13]  /*0a50*/  ISETP.GT.AND P0, PT, R7, 0xfe, PT ;  /* 0x000000fe0700780c */ /* 0x000fda0003f04270 */
[----:B------:R-:W-:Y:S05]  /*0a60*/  @P0 BRA `(.L_x_16) ;  /* 0x00000000006c0947 */ /* 0x000fea0003800000 */
[----:B------:R-:W-:-:S13]  /*0a70*/  ISETP.GE.AND P0, PT, R7, 0x1, PT ;  /* 0x000000010700780c */ /* 0x000fda0003f06270 */
[----:B------:R-:W-:Y:S05]  /*0a80*/  @P0 BRA `(.L_x_17) ;  /* 0x0000000000740947 */ /* 0x000fea0003800000 */
[----:B------:R-:W-:Y:S02]  /*0a90*/  ISETP.GE.AND P0, PT, R7, -0x18, PT ;  /* 0xffffffe80700780c */ /* 0x000fe40003f06270 */
[----:B------:R-:W-:-:S11]  /*0aa0*/  LOP3.LUT R0, R0, 0x80000000, RZ, 0xc0, !PT ;  /* 0x8000000000007812 */ /* 0x000fd600078ec0ff */
[----:B------:R-:W-:Y:S05]  /*0ab0*/  @!P0 BRA `(.L_x_17) ;  /* 0x0000000000688947 */ /* 0x000fea0003800000 */
[CCC-:B------:R-:W-:Y:S01]  /*0ac0*/  FFMA.RZ R3, R10.reuse, R8.reuse, R13.reuse ;  /* 0x000000080a037223 */ /* 0x1c0fe2000000c00d */
[CCC-:B------:R-:W-:Y:S01]  /*0ad0*/  FFMA.RM R6, R10.reuse, R8.reuse, R13.reuse ;  /* 0x000000080a067223 */ /* 0x1c0fe2000000400d */
[C---:B------:R-:W-:Y:S02]  /*0ae0*/  ISETP.NE.AND P2, PT, R7.reuse, RZ, PT ;  /* 0x000000ff0700720c */ /* 0x040fe40003f45270 */
[----:B------:R-:W-:Y:S02]  /*0af0*/  ISETP.NE.AND P1, PT, R7, RZ, PT ;  /* 0x000000ff0700720c */ /* 0x000fe40003f25270 */
[----:B------:R-:W-:Y:S01]  /*0b00*/  LOP3.LUT R5, R3, 0x7fffff, RZ, 0xc0, !PT ;  /* 0x007fffff03057812 */ /* 0x000fe200078ec0ff */
[----:B------:R-:W-:Y:S01]  /*0b10*/  FFMA.RP R3, R10, R8, R13 ;  /* 0x000000080a037223 */ /* 0x000fe2000000800d */
[C---:B------:R-:W-:Y:S01]  /*0b20*/  VIADD R8, R7.reuse, 0x20 ;  /* 0x0000002007087836 */ /* 0x040fe20000000000 */
[----:B------:R-:W-:Y:S02]  /*0b30*/  IADD3 R7, PT, PT, -R7, RZ, RZ ;  /* 0x000000ff07077210 */ /* 0x000fe40007ffe1ff */
[----:B------:R-:W-:-:S02]  /*0b40*/  LOP3.LUT R5, R5, 0x800000, RZ, 0xfc, !PT ;  /* 0x0080000005057812 */ /* 0x000fc400078efcff */
[----:B------:R-:W-:Y:S02]  /*0b50*/  FSETP.NEU.FTZ.AND P0, PT, R3, R6, PT ;  /* 0x000000060300720b */ /* 0x000fe40003f1d000 */
[----:B------:R-:W-:Y:S02]  /*0b60*/  SHF.L.U32 R8, R5, R8, RZ ;  /* 0x0000000805087219 */ /* 0x000fe400000006ff */
[----:B------:R-:W-:Y:S02]  /*0b70*/  SEL R6, R7, RZ, P2 ;  /* 0x000000ff07067207 */ /* 0x000fe40001000000 */
[----:B------:R-:W-:Y:S02]  /*0b80*/  ISETP.NE.AND P1, PT, R8, RZ, P1 ;  /* 0x000000ff0800720c */ /* 0x000fe40000f25270 */
[----:B------:R-:W-:Y:S02]  /*0b90*/  SHF.R.U32.HI R6, RZ, R6, R5 ;  /* 0x00000006ff067219 */ /* 0x000fe40000011605 */
[----:B------:R-:W-:-:S02]  /*0ba0*/  PLOP3.LUT P0, PT, P0, P1, PT, 0xf8, 0x8f ;  /* 0x00000000008f781c */ /* 0x000fc40000703f70 */
[----:B------:R-:W-:Y:S02]  /*0bb0*/  SHF.R.U32.HI R8, RZ, 0x1, R6 ;  /* 0x00000001ff087819 */ /* 0x000fe40000011606 */
[----:B------:R-:W-:-:S04]  /*0bc0*/  SEL R3, RZ, 0x1, !P0 ;  /* 0x00000001ff037807 */ /* 0x000fc80004000000 */
[----:B------:R-:W-:-:S04]  /*0bd0*/  LOP3.LUT R3, R3, 0x1, R8, 0xf8, !PT ;  /* 0x0000000103037812 */ /* 0x000fc800078ef808 */
[----:B------:R-:W-:-:S05]  /*0be0*/  LOP3.LUT R3, R3, R6, RZ, 0xc0, !PT ;  /* 0x0000000603037212 */ /* 0x000fca00078ec0ff */
[----:B------:R-:W-:-:S05]  /*0bf0*/  IMAD.IADD R3, R8, 0x1, R3 ;  /* 0x0000000108037824 */ /* 0x000fca00078e0203 */
[----:B------:R-:W-:Y:S01]  /*0c00*/  LOP3.LUT R0, R3, R0, RZ, 0xfc, !PT ;  /* 0x0000000003007212 */ /* 0x000fe200078efcff */
[----:B------:R-:W-:Y:S06]  /*0c10*/  BRA `(.L_x_17) ;  /* 0x0000000000107947 */ /* 0x000fec0003800000 */
.L_x_16:
[----:B------:R-:W-:-:S04]  /*0c20*/  LOP3.LUT R0, R0, 0x80000000, RZ, 0xc0, !PT ;  /* 0x8000000000007812 */ /* 0x000fc800078ec0ff */
[----:B------:R-:W-:Y:S01]  /*0c30*/  LOP3.LUT R0, R0, 0x7f800000, RZ, 0xfc, !PT ;  /* 0x7f80000000007812 */ /* 0x000fe200078efcff */
[----:B------:R-:W-:Y:S06]  /*0c40*/  BRA `(.L_x_17) ;  /* 0x0000000000047947 */ /* 0x000fec0003800000 */
.L_x_15:
[----:B------:R-:W-:-:S07]  /*0c50*/  IMAD R0, R6, 0x800000, R0 ;  /* 0x0080000006007824 */ /* 0x000fce00078e0200 */
.L_x_17:
[----:B------:R-:W-:Y:S05]  /*0c60*/  BSYNC.RECONVERGENT B2 ;  /* 0x0000000000027941 */ /* 0x000fea0003800200 */
.L_x_14:
[----:B------:R-:W-:Y:S05]  /*0c70*/  BRA `(.L_x_18) ;  /* 0x0000000000207947 */ /* 0x000fea0003800000 */
.L_x_13:
[----:B------:R-:W-:-:S04]  /*0c80*/  LOP3.LUT R0, R5, 0x80000000, R8, 0x48, !PT ;  /* 0x8000000005007812 */ /* 0x000fc800078e4808 */
[----:B------:R-:W-:Y:S01]  /*0c90*/  LOP3.LUT R0, R0, 0x7f800000, RZ, 0xfc, !PT ;  /* 0x7f80000000007812 */ /* 0x000fe200078efcff */
[----:B------:R-:W-:Y:S06]  /*0ca0*/  BRA `(.L_x_18) ;  /* 0x0000000000147947 */ /* 0x000fec0003800000 */
.L_x_12:
[----:B------:R-:W-:Y:S01]  /*0cb0*/  LOP3.LUT R0, R5, 0x80000000, R8, 0x48, !PT ;  /* 0x8000000005007812 */ /* 0x000fe200078e4808 */
[----:B------:R-:W-:Y:S06]  /*0cc0*/  BRA `(.L_x_18) ;  /* 0x00000000000c7947 */ /* 0x000fec0003800000 */
.L_x_11:
[----:B------:R-:W0:Y:S01]  /*0cd0*/  MUFU.RSQ R0, -QNAN ;  /* 0xffc0000000007908 */ /* 0x000e220000001400 */
[----:B------:R-:W-:Y:S05]  /*0ce0*/  BRA `(.L_x_18) ;  /* 0x0000000000047947 */ /* 0x000fea0003800000 */
.L_x_10:
[----:B------:R-:W-:-:S07]  /*0cf0*/  FADD.FTZ R0, R0, R3 ;  /* 0x0000000300007221 */ /* 0x000fce0000010000 */
.L_x_18:
[----:B------:R-:W-:Y:S05]  /*0d00*/  BSYNC.RECONVERGENT B1 ;  /* 0x0000000000017941 */ /* 0x000fea0003800200 */
.L_x_8:
[----:B------:R-:W-:-:S04]  /*0d10*/  IMAD.MOV.U32 R3, RZ, RZ, 0x0 ;  /* 0x00000000ff037424 */ /* 0x000fc800078e00ff */
[----:B0-----:R-:W-:Y:S05]  /*0d20*/  RET.REL.NODEC R2 `(_Z14softmax_kernelPfS_i) ;  /* 0xfffffff002b47950 */ /* 0x001fea0003c3ffff */
.L_x_19:
[----:B------:R-:W-:-:S00]  /*0d30*/  BRA `(.L_x_19) ;  /* 0xfffffffc00fc7947 */ /* 0x000fc0000383ffff */
[----:B------:R-:W-:-:S00]  /*0d40*/  NOP ;  /* 0x0000000000007918 */ /* 0x000fc00000000000 */
        /* <DEDUP_REMOVED lines=11> */
.L_x_20:


//--------------------- .nv.shared._Z14softmax_kernelPfS_i --------------------------
	.section	.nv.shared._Z14softmax_kernelPfS_i,"aw",@nobits
	.sectionflags	@""
	.align	16
	.zero		1024


//--------------------- .nv.shared.reserved.0     --------------------------
	.section	.nv.shared.reserved.0,"aw",@nobits
	.weak		__nv_reservedSMEM_offset_0_alias
	.size		__nv_reservedSMEM_offset_0_alias, 0, 64
	.other		__nv_reservedSMEM_offset_0_alias,@"STO_CUDA_RESERVED_SHARED STV_DEFAULT"
__nv_reservedSMEM_offset_0_alias:
	.zero		0
	.zero		64


//--------------------- .nv.constant0._Z14softmax_kernelPfS_i --------------------------
	.section	.nv.constant0._Z14softmax_kernelPfS_i,"a",@progbits
	.sectionflags	@""
	.align	4
.nv.constant0._Z14softmax_kernelPfS_i:
	.zero		916


//--------------------- SYMBOLS --------------------------

	.type		.nv.reservedSmem.offset0,@object
	.size		.nv.reservedSmem.offset0,0x4
	.type		.nv.reservedSmem.cap,@object
	.size		.nv.reservedSmem.cap,0x4
